//
// Generated by NVIDIA NVVM Compiler
//
// Compiler Build ID: CL-36424714
// Cuda compilation tools, release 13.0, V13.0.88
// Based on NVVM 20.0.0
//

.version 9.0
.target sm_100
.address_size 64

	// .globl	_Z9AddKernelPfS_S_i
.extern .func  (.param .b32 func_retval0) vprintf
(
	.param .b64 vprintf_param_0,
	.param .b64 vprintf_param_1
)
;
.global .align 1 .b8 $str[4] = {37, 102, 10};

.visible .entry _Z9AddKernelPfS_S_i(
	.param .u64 .ptr .align 1 _Z9AddKernelPfS_S_i_param_0,
	.param .u64 .ptr .align 1 _Z9AddKernelPfS_S_i_param_1,
	.param .u64 .ptr .align 1 _Z9AddKernelPfS_S_i_param_2,
	.param .u32 _Z9AddKernelPfS_S_i_param_3
)
{
	.reg .pred 	%p<2>;
	.reg .b32 	%r<6>;
	.reg .b32 	%f<4>;
	.reg .b64 	%rd<11>;

	ld.param.u64 	%rd1, [_Z9AddKernelPfS_S_i_param_0];
	ld.param.u64 	%rd2, [_Z9AddKernelPfS_S_i_param_1];
	ld.param.u64 	%rd3, [_Z9AddKernelPfS_S_i_param_2];
	ld.param.u32 	%r2, [_Z9AddKernelPfS_S_i_param_3];
	mov.u32 	%r3, %ctaid.x;
	mov.u32 	%r4, %ntid.x;
	mov.u32 	%r5, %tid.x;
	mad.lo.s32 	%r1, %r3, %r4, %r5;
	setp.ge.s32 	%p1, %r1, %r2;
	@%p1 bra 	$L__BB0_2;
	cvta.to.global.u64 	%rd4, %rd1;
	cvta.to.global.u64 	%rd5, %rd2;
	cvta.to.global.u64 	%rd6, %rd3;
	mul.wide.s32 	%rd7, %r1, 4;
	add.s64 	%rd8, %rd4, %rd7;
	ld.global.f32 	%f1, [%rd8];
	add.s64 	%rd9, %rd5, %rd7;
	ld.global.f32 	%f2, [%rd9];
	add.f32 	%f3, %f1, %f2;
	add.s64 	%rd10, %rd6, %rd7;
	st.global.f32 	[%rd10], %f3;
$L__BB0_2:
	ret;

}
	// .globl	_Z14MultiplyKernelPfS_S_i
.visible .entry _Z14MultiplyKernelPfS_S_i(
	.param .u64 .ptr .align 1 _Z14MultiplyKernelPfS_S_i_param_0,
	.param .u64 .ptr .align 1 _Z14MultiplyKernelPfS_S_i_param_1,
	.param .u64 .ptr .align 1 _Z14MultiplyKernelPfS_S_i_param_2,
	.param .u32 _Z14MultiplyKernelPfS_S_i_param_3
)
{
	.reg .pred 	%p<2>;
	.reg .b32 	%r<6>;
	.reg .b32 	%f<4>;
	.reg .b64 	%rd<11>;

	ld.param.u64 	%rd1, [_Z14MultiplyKernelPfS_S_i_param_0];
	ld.param.u64 	%rd2, [_Z14MultiplyKernelPfS_S_i_param_1];
	ld.param.u64 	%rd3, [_Z14MultiplyKernelPfS_S_i_param_2];
	ld.param.u32 	%r2, [_Z14MultiplyKernelPfS_S_i_param_3];
	mov.u32 	%r3, %ctaid.x;
	mov.u32 	%r4, %ntid.x;
	mov.u32 	%r5, %tid.x;
	mad.lo.s32 	%r1, %r3, %r4, %r5;
	setp.ge.s32 	%p1, %r1, %r2;
	@%p1 bra 	$L__BB1_2;
	cvta.to.global.u64 	%rd4, %rd1;
	cvta.to.global.u64 	%rd5, %rd2;
	cvta.to.global.u64 	%rd6, %rd3;
	mul.wide.s32 	%rd7, %r1, 4;
	add.s64 	%rd8, %rd4, %rd7;
	ld.global.f32 	%f1, [%rd8];
	add.s64 	%rd9, %rd5, %rd7;
	ld.global.f32 	%f2, [%rd9];
	mul.f32 	%f3, %f1, %f2;
	add.s64 	%rd10, %rd6, %rd7;
	st.global.f32 	[%rd10], %f3;
$L__BB1_2:
	ret;

}
	// .globl	_Z22MultiplyConstantKernelPfS_fi
.visible .entry _Z22MultiplyConstantKernelPfS_fi(
	.param .u64 .ptr .align 1 _Z22MultiplyConstantKernelPfS_fi_param_0,
	.param .u64 .ptr .align 1 _Z22MultiplyConstantKernelPfS_fi_param_1,
	.param .f32 _Z22MultiplyConstantKernelPfS_fi_param_2,
	.param .u32 _Z22MultiplyConstantKernelPfS_fi_param_3
)
{
	.reg .pred 	%p<2>;
	.reg .b32 	%r<6>;
	.reg .b32 	%f<4>;
	.reg .b64 	%rd<8>;

	ld.param.u64 	%rd1, [_Z22MultiplyConstantKernelPfS_fi_param_0];
	ld.param.u64 	%rd2, [_Z22MultiplyConstantKernelPfS_fi_param_1];
	ld.param.f32 	%f1, [_Z22MultiplyConstantKernelPfS_fi_param_2];
	ld.param.u32 	%r2, [_Z22MultiplyConstantKernelPfS_fi_param_3];
	mov.u32 	%r3, %ctaid.x;
	mov.u32 	%r4, %ntid.x;
	mov.u32 	%r5, %tid.x;
	mad.lo.s32 	%r1, %r3, %r4, %r5;
	setp.ge.s32 	%p1, %r1, %r2;
	@%p1 bra 	$L__BB2_2;
	cvta.to.global.u64 	%rd3, %rd1;
	cvta.to.global.u64 	%rd4, %rd2;
	mul.wide.s32 	%rd5, %r1, 4;
	add.s64 	%rd6, %rd3, %rd5;
	ld.global.f32 	%f2, [%rd6];
	mul.f32 	%f3, %f1, %f2;
	add.s64 	%rd7, %rd4, %rd5;
	st.global.f32 	[%rd7], %f3;
$L__BB2_2:
	ret;

}
	// .globl	_Z14LinSpaceKernelPfffi
.visible .entry _Z14LinSpaceKernelPfffi(
	.param .u64 .ptr .align 1 _Z14LinSpaceKernelPfffi_param_0,
	.param .f32 _Z14LinSpaceKernelPfffi_param_1,
	.param .f32 _Z14LinSpaceKernelPfffi_param_2,
	.param .u32 _Z14LinSpaceKernelPfffi_param_3
)
{
	.reg .pred 	%p<2>;
	.reg .b32 	%r<6>;
	.reg .b32 	%f<5>;
	.reg .b64 	%rd<5>;

	ld.param.u64 	%rd1, [_Z14LinSpaceKernelPfffi_param_0];
	ld.param.f32 	%f1, [_Z14LinSpaceKernelPfffi_param_1];
	ld.param.f32 	%f2, [_Z14LinSpaceKernelPfffi_param_2];
	ld.param.u32 	%r2, [_Z14LinSpaceKernelPfffi_param_3];
	mov.u32 	%r3, %ctaid.x;
	mov.u32 	%r4, %ntid.x;
	mov.u32 	%r5, %tid.x;
	mad.lo.s32 	%r1, %r3, %r4, %r5;
	setp.ge.s32 	%p1, %r1, %r2;
	@%p1 bra 	$L__BB3_2;
	cvta.to.global.u64 	%rd2, %rd1;
	cvt.rn.f32.s32 	%f3, %r1;
	fma.rn.f32 	%f4, %f2, %f3, %f1;
	mul.wide.s32 	%rd3, %r1, 4;
	add.s64 	%rd4, %rd2, %rd3;
	st.global.f32 	[%rd4], %f4;
$L__BB3_2:
	ret;

}
	// .globl	_Z11PrintKernelPfi
.visible .entry _Z11PrintKernelPfi(
	.param .u64 .ptr .align 1 _Z11PrintKernelPfi_param_0,
	.param .u32 _Z11PrintKernelPfi_param_1
)
{
	.local .align 8 .b8 	__local_depot4[8];
	.reg .b64 	%SP;
	.reg .b64 	%SPL;
	.reg .pred 	%p<10>;
	.reg .b32 	%r<81>;
	.reg .b32 	%f<30>;
	.reg .b64 	%rd<30>;
	.reg .b64 	%fd<30>;

	mov.u64 	%SPL, __local_depot4;
	cvta.local.u64 	%SP, %SPL;
	ld.param.u64 	%rd9, [_Z11PrintKernelPfi_param_0];
	ld.param.u32 	%r16, [_Z11PrintKernelPfi_param_1];
	cvta.to.global.u64 	%rd1, %rd9;
	add.u64 	%rd10, %SP, 0;
	add.u64 	%rd2, %SPL, 0;
	setp.lt.s32 	%p1, %r16, 1;
	@%p1 bra 	$L__BB4_13;
	and.b32  	%r1, %r16, 15;
	setp.lt.u32 	%p2, %r16, 16;
	mov.b32 	%r78, 0;
	@%p2 bra 	$L__BB4_4;
	and.b32  	%r78, %r16, 2147483632;
	neg.s32 	%r76, %r78;
	add.s64 	%rd28, %rd1, 32;
	mov.u64 	%rd11, $str;
$L__BB4_3:
	.pragma "nounroll";
	ld.global.f32 	%f1, [%rd28+-32];
	cvt.f64.f32 	%fd1, %f1;
	st.local.f64 	[%rd2], %fd1;
	cvta.global.u64 	%rd12, %rd11;
	{ // callseq 0, 0
	.param .b64 param0;
	st.param.b64 	[param0], %rd12;
	.param .b64 param1;
	st.param.b64 	[param1], %rd10;
	.param .b32 retval0;
	call.uni (retval0), 
	vprintf, 
	(
	param0, 
	param1
	);
	ld.param.b32 	%r18, [retval0];
	} // callseq 0
	ld.global.f32 	%f2, [%rd28+-28];
	cvt.f64.f32 	%fd2, %f2;
	st.local.f64 	[%rd2], %fd2;
	{ // callseq 1, 0
	.param .b64 param0;
	st.param.b64 	[param0], %rd12;
	.param .b64 param1;
	st.param.b64 	[param1], %rd10;
	.param .b32 retval0;
	call.uni (retval0), 
	vprintf, 
	(
	param0, 
	param1
	);
	ld.param.b32 	%r20, [retval0];
	} // callseq 1
	ld.global.f32 	%f3, [%rd28+-24];
	cvt.f64.f32 	%fd3, %f3;
	st.local.f64 	[%rd2], %fd3;
	{ // callseq 2, 0
	.param .b64 param0;
	st.param.b64 	[param0], %rd12;
	.param .b64 param1;
	st.param.b64 	[param1], %rd10;
	.param .b32 retval0;
	call.uni (retval0), 
	vprintf, 
	(
	param0, 
	param1
	);
	ld.param.b32 	%r22, [retval0];
	} // callseq 2
	ld.global.f32 	%f4, [%rd28+-20];
	cvt.f64.f32 	%fd4, %f4;
	st.local.f64 	[%rd2], %fd4;
	{ // callseq 3, 0
	.param .b64 param0;
	st.param.b64 	[param0], %rd12;
	.param .b64 param1;
	st.param.b64 	[param1], %rd10;
	.param .b32 retval0;
	call.uni (retval0), 
	vprintf, 
	(
	param0, 
	param1
	);
	ld.param.b32 	%r24, [retval0];
	} // callseq 3
	ld.global.f32 	%f5, [%rd28+-16];
	cvt.f64.f32 	%fd5, %f5;
	st.local.f64 	[%rd2], %fd5;
	{ // callseq 4, 0
	.param .b64 param0;
	st.param.b64 	[param0], %rd12;
	.param .b64 param1;
	st.param.b64 	[param1], %rd10;
	.param .b32 retval0;
	call.uni (retval0), 
	vprintf, 
	(
	param0, 
	param1
	);
	ld.param.b32 	%r26, [retval0];
	} // callseq 4
	ld.global.f32 	%f6, [%rd28+-12];
	cvt.f64.f32 	%fd6, %f6;
	st.local.f64 	[%rd2], %fd6;
	{ // callseq 5, 0
	.param .b64 param0;
	st.param.b64 	[param0], %rd12;
	.param .b64 param1;
	st.param.b64 	[param1], %rd10;
	.param .b32 retval0;
	call.uni (retval0), 
	vprintf, 
	(
	param0, 
	param1
	);
	ld.param.b32 	%r28, [retval0];
	} // callseq 5
	ld.global.f32 	%f7, [%rd28+-8];
	cvt.f64.f32 	%fd7, %f7;
	st.local.f64 	[%rd2], %fd7;
	{ // callseq 6, 0
	.param .b64 param0;
	st.param.b64 	[param0], %rd12;
	.param .b64 param1;
	st.param.b64 	[param1], %rd10;
	.param .b32 retval0;
	call.uni (retval0), 
	vprintf, 
	(
	param0, 
	param1
	);
	ld.param.b32 	%r30, [retval0];
	} // callseq 6
	ld.global.f32 	%f8, [%rd28+-4];
	cvt.f64.f32 	%fd8, %f8;
	st.local.f64 	[%rd2], %fd8;
	{ // callseq 7, 0
	.param .b64 param0;
	st.param.b64 	[param0], %rd12;
	.param .b64 param1;
	st.param.b64 	[param1], %rd10;
	.param .b32 retval0;
	call.uni (retval0), 
	vprintf, 
	(
	param0, 
	param1
	);
	ld.param.b32 	%r32, [retval0];
	} // callseq 7
	ld.global.f32 	%f9, [%rd28];
	cvt.f64.f32 	%fd9, %f9;
	st.local.f64 	[%rd2], %fd9;
	{ // callseq 8, 0
	.param .b64 param0;
	st.param.b64 	[param0], %rd12;
	.param .b64 param1;
	st.param.b64 	[param1], %rd10;
	.param .b32 retval0;
	call.uni (retval0), 
	vprintf, 
	(
	param0, 
	param1
	);
	ld.param.b32 	%r34, [retval0];
	} // callseq 8
	ld.global.f32 	%f10, [%rd28+4];
	cvt.f64.f32 	%fd10, %f10;
	st.local.f64 	[%rd2], %fd10;
	{ // callseq 9, 0
	.param .b64 param0;
	st.param.b64 	[param0], %rd12;
	.param .b64 param1;
	st.param.b64 	[param1], %rd10;
	.param .b32 retval0;
	call.uni (retval0), 
	vprintf, 
	(
	param0, 
	param1
	);
	ld.param.b32 	%r36, [retval0];
	} // callseq 9
	ld.global.f32 	%f11, [%rd28+8];
	cvt.f64.f32 	%fd11, %f11;
	st.local.f64 	[%rd2], %fd11;
	{ // callseq 10, 0
	.param .b64 param0;
	st.param.b64 	[param0], %rd12;
	.param .b64 param1;
	st.param.b64 	[param1], %rd10;
	.param .b32 retval0;
	call.uni (retval0), 
	vprintf, 
	(
	param0, 
	param1
	);
	ld.param.b32 	%r38, [retval0];
	} // callseq 10
	ld.global.f32 	%f12, [%rd28+12];
	cvt.f64.f32 	%fd12, %f12;
	st.local.f64 	[%rd2], %fd12;
	{ // callseq 11, 0
	.param .b64 param0;
	st.param.b64 	[param0], %rd12;
	.param .b64 param1;
	st.param.b64 	[param1], %rd10;
	.param .b32 retval0;
	call.uni (retval0), 
	vprintf, 
	(
	param0, 
	param1
	);
	ld.param.b32 	%r40, [retval0];
	} // callseq 11
	ld.global.f32 	%f13, [%rd28+16];
	cvt.f64.f32 	%fd13, %f13;
	st.local.f64 	[%rd2], %fd13;
	{ // callseq 12, 0
	.param .b64 param0;
	st.param.b64 	[param0], %rd12;
	.param .b64 param1;
	st.param.b64 	[param1], %rd10;
	.param .b32 retval0;
	call.uni (retval0), 
	vprintf, 
	(
	param0, 
	param1
	);
	ld.param.b32 	%r42, [retval0];
	} // callseq 12
	ld.global.f32 	%f14, [%rd28+20];
	cvt.f64.f32 	%fd14, %f14;
	st.local.f64 	[%rd2], %fd14;
	{ // callseq 13, 0
	.param .b64 param0;
	st.param.b64 	[param0], %rd12;
	.param .b64 param1;
	st.param.b64 	[param1], %rd10;
	.param .b32 retval0;
	call.uni (retval0), 
	vprintf, 
	(
	param0, 
	param1
	);
	ld.param.b32 	%r44, [retval0];
	} // callseq 13
	ld.global.f32 	%f15, [%rd28+24];
	cvt.f64.f32 	%fd15, %f15;
	st.local.f64 	[%rd2], %fd15;
	{ // callseq 14, 0
	.param .b64 param0;
	st.param.b64 	[param0], %rd12;
	.param .b64 param1;
	st.param.b64 	[param1], %rd10;
	.param .b32 retval0;
	call.uni (retval0), 
	vprintf, 
	(
	param0, 
	param1
	);
	ld.param.b32 	%r46, [retval0];
	} // callseq 14
	ld.global.f32 	%f16, [%rd28+28];
	cvt.f64.f32 	%fd16, %f16;
	st.local.f64 	[%rd2], %fd16;
	{ // callseq 15, 0
	.param .b64 param0;
	st.param.b64 	[param0], %rd12;
	.param .b64 param1;
	st.param.b64 	[param1], %rd10;
	.param .b32 retval0;
	call.uni (retval0), 
	vprintf, 
	(
	param0, 
	param1
	);
	ld.param.b32 	%r48, [retval0];
	} // callseq 15
	add.s32 	%r76, %r76, 16;
	add.s64 	%rd28, %rd28, 64;
	setp.ne.s32 	%p3, %r76, 0;
	@%p3 bra 	$L__BB4_3;
$L__BB4_4:
	setp.eq.s32 	%p4, %r1, 0;
	@%p4 bra 	$L__BB4_13;
	and.b32  	%r7, %r16, 7;
	setp.lt.u32 	%p5, %r1, 8;
	@%p5 bra 	$L__BB4_7;
	mul.wide.u32 	%rd14, %r78, 4;
	add.s64 	%rd15, %rd1, %rd14;
	ld.global.f32 	%f17, [%rd15];
	cvt.f64.f32 	%fd17, %f17;
	st.local.f64 	[%rd2], %fd17;
	mov.u64 	%rd16, $str;
	cvta.global.u64 	%rd17, %rd16;
	add.u64 	%rd18, %SP, 0;
	{ // callseq 16, 0
	.param .b64 param0;
	st.param.b64 	[param0], %rd17;
	.param .b64 param1;
	st.param.b64 	[param1], %rd18;
	.param .b32 retval0;
	call.uni (retval0), 
	vprintf, 
	(
	param0, 
	param1
	);
	ld.param.b32 	%r50, [retval0];
	} // callseq 16
	ld.global.f32 	%f18, [%rd15+4];
	cvt.f64.f32 	%fd18, %f18;
	st.local.f64 	[%rd2], %fd18;
	{ // callseq 17, 0
	.param .b64 param0;
	st.param.b64 	[param0], %rd17;
	.param .b64 param1;
	st.param.b64 	[param1], %rd18;
	.param .b32 retval0;
	call.uni (retval0), 
	vprintf, 
	(
	param0, 
	param1
	);
	ld.param.b32 	%r52, [retval0];
	} // callseq 17
	ld.global.f32 	%f19, [%rd15+8];
	cvt.f64.f32 	%fd19, %f19;
	st.local.f64 	[%rd2], %fd19;
	{ // callseq 18, 0
	.param .b64 param0;
	st.param.b64 	[param0], %rd17;
	.param .b64 param1;
	st.param.b64 	[param1], %rd18;
	.param .b32 retval0;
	call.uni (retval0), 
	vprintf, 
	(
	param0, 
	param1
	);
	ld.param.b32 	%r54, [retval0];
	} // callseq 18
	ld.global.f32 	%f20, [%rd15+12];
	cvt.f64.f32 	%fd20, %f20;
	st.local.f64 	[%rd2], %fd20;
	{ // callseq 19, 0
	.param .b64 param0;
	st.param.b64 	[param0], %rd17;
	.param .b64 param1;
	st.param.b64 	[param1], %rd18;
	.param .b32 retval0;
	call.uni (retval0), 
	vprintf, 
	(
	param0, 
	param1
	);
	ld.param.b32 	%r56, [retval0];
	} // callseq 19
	ld.global.f32 	%f21, [%rd15+16];
	cvt.f64.f32 	%fd21, %f21;
	st.local.f64 	[%rd2], %fd21;
	{ // callseq 20, 0
	.param .b64 param0;
	st.param.b64 	[param0], %rd17;
	.param .b64 param1;
	st.param.b64 	[param1], %rd18;
	.param .b32 retval0;
	call.uni (retval0), 
	vprintf, 
	(
	param0, 
	param1
	);
	ld.param.b32 	%r58, [retval0];
	} // callseq 20
	ld.global.f32 	%f22, [%rd15+20];
	cvt.f64.f32 	%fd22, %f22;
	st.local.f64 	[%rd2], %fd22;
	{ // callseq 21, 0
	.param .b64 param0;
	st.param.b64 	[param0], %rd17;
	.param .b64 param1;
	st.param.b64 	[param1], %rd18;
	.param .b32 retval0;
	call.uni (retval0), 
	vprintf, 
	(
	param0, 
	param1
	);
	ld.param.b32 	%r60, [retval0];
	} // callseq 21
	ld.global.f32 	%f23, [%rd15+24];
	cvt.f64.f32 	%fd23, %f23;
	st.local.f64 	[%rd2], %fd23;
	{ // callseq 22, 0
	.param .b64 param0;
	st.param.b64 	[param0], %rd17;
	.param .b64 param1;
	st.param.b64 	[param1], %rd18;
	.param .b32 retval0;
	call.uni (retval0), 
	vprintf, 
	(
	param0, 
	param1
	);
	ld.param.b32 	%r62, [retval0];
	} // callseq 22
	ld.global.f32 	%f24, [%rd15+28];
	cvt.f64.f32 	%fd24, %f24;
	st.local.f64 	[%rd2], %fd24;
	{ // callseq 23, 0
	.param .b64 param0;
	st.param.b64 	[param0], %rd17;
	.param .b64 param1;
	st.param.b64 	[param1], %rd18;
	.param .b32 retval0;
	call.uni (retval0), 
	vprintf, 
	(
	param0, 
	param1
	);
	ld.param.b32 	%r64, [retval0];
	} // callseq 23
	add.s32 	%r78, %r78, 8;
$L__BB4_7:
	setp.eq.s32 	%p6, %r7, 0;
	@%p6 bra 	$L__BB4_13;
	and.b32  	%r10, %r16, 3;
	setp.lt.u32 	%p7, %r7, 4;
	@%p7 bra 	$L__BB4_10;
	mul.wide.u32 	%rd19, %r78, 4;
	add.s64 	%rd20, %rd1, %rd19;
	ld.global.f32 	%f25, [%rd20];
	cvt.f64.f32 	%fd25, %f25;
	st.local.f64 	[%rd2], %fd25;
	mov.u64 	%rd21, $str;
	cvta.global.u64 	%rd22, %rd21;
	add.u64 	%rd23, %SP, 0;
	{ // callseq 24, 0
	.param .b64 param0;
	st.param.b64 	[param0], %rd22;
	.param .b64 param1;
	st.param.b64 	[param1], %rd23;
	.param .b32 retval0;
	call.uni (retval0), 
	vprintf, 
	(
	param0, 
	param1
	);
	ld.param.b32 	%r66, [retval0];
	} // callseq 24
	ld.global.f32 	%f26, [%rd20+4];
	cvt.f64.f32 	%fd26, %f26;
	st.local.f64 	[%rd2], %fd26;
	{ // callseq 25, 0
	.param .b64 param0;
	st.param.b64 	[param0], %rd22;
	.param .b64 param1;
	st.param.b64 	[param1], %rd23;
	.param .b32 retval0;
	call.uni (retval0), 
	vprintf, 
	(
	param0, 
	param1
	);
	ld.param.b32 	%r68, [retval0];
	} // callseq 25
	ld.global.f32 	%f27, [%rd20+8];
	cvt.f64.f32 	%fd27, %f27;
	st.local.f64 	[%rd2], %fd27;
	{ // callseq 26, 0
	.param .b64 param0;
	st.param.b64 	[param0], %rd22;
	.param .b64 param1;
	st.param.b64 	[param1], %rd23;
	.param .b32 retval0;
	call.uni (retval0), 
	vprintf, 
	(
	param0, 
	param1
	);
	ld.param.b32 	%r70, [retval0];
	} // callseq 26
	ld.global.f32 	%f28, [%rd20+12];
	cvt.f64.f32 	%fd28, %f28;
	st.local.f64 	[%rd2], %fd28;
	{ // callseq 27, 0
	.param .b64 param0;
	st.param.b64 	[param0], %rd22;
	.param .b64 param1;
	st.param.b64 	[param1], %rd23;
	.param .b32 retval0;
	call.uni (retval0), 
	vprintf, 
	(
	param0, 
	param1
	);
	ld.param.b32 	%r72, [retval0];
	} // callseq 27
	add.s32 	%r78, %r78, 4;
$L__BB4_10:
	setp.eq.s32 	%p8, %r10, 0;
	@%p8 bra 	$L__BB4_13;
	mul.wide.u32 	%rd24, %r78, 4;
	add.s64 	%rd29, %rd1, %rd24;
	neg.s32 	%r80, %r10;
	mov.u64 	%rd25, $str;
	add.u64 	%rd27, %SP, 0;
$L__BB4_12:
	.pragma "nounroll";
	ld.global.f32 	%f29, [%rd29];
	cvt.f64.f32 	%fd29, %f29;
	st.local.f64 	[%rd2], %fd29;
	cvta.global.u64 	%rd26, %rd25;
	{ // callseq 28, 0
	.param .b64 param0;
	st.param.b64 	[param0], %rd26;
	.param .b64 param1;
	st.param.b64 	[param1], %rd27;
	.param .b32 retval0;
	call.uni (retval0), 
	vprintf, 
	(
	param0, 
	param1
	);
	ld.param.b32 	%r74, [retval0];
	} // callseq 28
	add.s64 	%rd29, %rd29, 4;
	add.s32 	%r80, %r80, 1;
	setp.ne.s32 	%p9, %r80, 0;
	@%p9 bra 	$L__BB4_12;
$L__BB4_13:
	ret;

}


// ===== COMPILED SASS (sm_100) =====

	.target	sm_100

	.elftype	@"ET_EXEC"


//--------------------- .note.nv.tkinfo           --------------------------
	.section	.note.nv.tkinfo,"",@"SHT_NOTE"
	.sectionflags	@"SHF_NOTE_NV_TKINFO"
	.tkinfo
        /*0018*/ 	.word	0x00000002
        /*0030*/ 	.string	""
        /*0030*/ 	.string	"ptxas"
        /*0030*/ 	.string	"Cuda compilation tools, release 13.0, V13.0.88"
        /*0030*/ 	.string	"Build cuda_13.0.r13.0/compiler.36424714_0"
        /*0030*/ 	.string	"-arch sm_100 -m 64 "



//--------------------- .note.nv.cuinfo           --------------------------
	.section	.note.nv.cuinfo,"",@"SHT_NOTE"
	.sectionflags	@"SHF_NOTE_NV_CUINFO"
        /*0018*/ 	.short	0x0002
        /*001a*/ 	.short	0x0064
        /*001c*/ 	.short	0x0082
	.zero		2


//--------------------- .nv.info                  --------------------------
	.section	.nv.info,"",@"SHT_CUDA_INFO"
	.align	4


	//----- nvinfo : EIATTR_REGCOUNT
	.align		4
        /*0000*/ 	.byte	0x04, 0x2f
        /*0002*/ 	.short	(.L_2 - .L_1)
	.align		4
.L_1:
        /*0004*/ 	.word	index@(_Z9AddKernelPfS_S_i)
        /*0008*/ 	.word	0x0000000c


	//----- nvinfo : EIATTR_FRAME_SIZE
	.align		4
.L_2:
        /*000c*/ 	.byte	0x04, 0x11
        /*000e*/ 	.short	(.L_4 - .L_3)
	.align		4
.L_3:
        /*0010*/ 	.word	index@(_Z9AddKernelPfS_S_i)
        /*0014*/ 	.word	0x00000000


	//----- nvinfo : EIATTR_REGCOUNT
	.align		4
.L_4:
        /*0018*/ 	.byte	0x04, 0x2f
        /*001a*/ 	.short	(.L_6 - .L_5)
	.align		4
.L_5:
        /*001c*/ 	.word	index@(_Z14MultiplyKernelPfS_S_i)
        /*0020*/ 	.word	0x0000000c


	//----- nvinfo : EIATTR_FRAME_SIZE
	.align		4
.L_6:
        /*0024*/ 	.byte	0x04, 0x11
        /*0026*/ 	.short	(.L_8 - .L_7)
	.align		4
.L_7:
        /*0028*/ 	.word	index@(_Z14MultiplyKernelPfS_S_i)
        /*002c*/ 	.word	0x00000000


	//----- nvinfo : EIATTR_REGCOUNT
	.align		4
.L_8:
        /*0030*/ 	.byte	0x04, 0x2f
        /*0032*/ 	.short	(.L_10 - .L_9)
	.align		4
.L_9:
        /*0034*/ 	.word	index@(_Z22MultiplyConstantKernelPfS_fi)
        /*0038*/ 	.word	0x0000000a


	//----- nvinfo : EIATTR_FRAME_SIZE
	.align		4
.L_10:
        /*003c*/ 	.byte	0x04, 0x11
        /*003e*/ 	.short	(.L_12 - .L_11)
	.align		4
.L_11:
        /*0040*/ 	.word	index@(_Z22MultiplyConstantKernelPfS_fi)
        /*0044*/ 	.word	0x00000000


	//----- nvinfo : EIATTR_REGCOUNT
	.align		4
.L_12:
        /*0048*/ 	.byte	0x04, 0x2f
        /*004a*/ 	.short	(.L_14 - .L_13)
	.align		4
.L_13:
        /*004c*/ 	.word	index@(_Z14LinSpaceKernelPfffi)
        /*0050*/ 	.word	0x0000000c


	//----- nvinfo : EIATTR_FRAME_SIZE
	.align		4
.L_14:
        /*0054*/ 	.byte	0x04, 0x11
        /*0056*/ 	.short	(.L_16 - .L_15)
	.align		4
.L_15:
        /*0058*/ 	.word	index@(_Z14LinSpaceKernelPfffi)
        /*005c*/ 	.word	0x00000000


	//----- nvinfo : EIATTR_REGCOUNT
	.align		4
.L_16:
        /*0060*/ 	.byte	0x04, 0x2f
        /*0062*/ 	.short	(.L_18 - .L_17)
	.align		4
.L_17:
        /*0064*/ 	.word	index@(_Z11PrintKernelPfi)
        /*0068*/ 	.word	0x0000001c


	//----- nvinfo : EIATTR_FRAME_SIZE
	.align		4
.L_18:
        /*006c*/ 	.byte	0x04, 0x11
        /*006e*/ 	.short	(.L_20 - .L_19)
	.align		4
.L_19:
        /*0070*/ 	.word	index@(_Z11PrintKernelPfi)
        /*0074*/ 	.word	0x00000008


	//----- nvinfo : EIATTR_MIN_STACK_SIZE
	.align		4
.L_20:
        /*0078*/ 	.byte	0x04, 0x12
        /*007a*/ 	.short	(.L_22 - .L_21)
	.align		4
.L_21:
        /*007c*/ 	.word	index@(_Z11PrintKernelPfi)
        /*0080*/ 	.word	0x00000008


	//----- nvinfo : EIATTR_MIN_STACK_SIZE
	.align		4
.L_22:
        /*0084*/ 	.byte	0x04, 0x12
        /*0086*/ 	.short	(.L_24 - .L_23)
	.align		4
.L_23:
        /*0088*/ 	.word	index@(_Z14LinSpaceKernelPfffi)
        /*008c*/ 	.word	0x00000000


	//----- nvinfo : EIATTR_MIN_STACK_SIZE
	.align		4
.L_24:
        /*0090*/ 	.byte	0x04, 0x12
        /*0092*/ 	.short	(.L_26 - .L_25)
	.align		4
.L_25:
        /*0094*/ 	.word	index@(_Z22MultiplyConstantKernelPfS_fi)
        /*0098*/ 	.word	0x00000000


	//----- nvinfo : EIATTR_MIN_STACK_SIZE
	.align		4
.L_26:
        /*009c*/ 	.byte	0x04, 0x12
        /*009e*/ 	.short	(.L_28 - .L_27)
	.align		4
.L_27:
        /*00a0*/ 	.word	index@(_Z14MultiplyKernelPfS_S_i)
        /*00a4*/ 	.word	0x00000000


	//----- nvinfo : EIATTR_MIN_STACK_SIZE
	.align		4
.L_28:
        /*00a8*/ 	.byte	0x04, 0x12
        /*00aa*/ 	.short	(.L_30 - .L_29)
	.align		4
.L_29:
        /*00ac*/ 	.word	index@(_Z9AddKernelPfS_S_i)
        /*00b0*/ 	.word	0x00000000
.L_30:


//--------------------- .nv.compat                --------------------------
	.section	.nv.compat,"",@"SHT_CUDA_COMPAT_INFO"
	.align	4
        /*0000*/ 	.byte	0x02, 0x09, 0x00, 0x00, 0x02, 0x02, 0x01, 0x00, 0x02, 0x05, 0x05, 0x00, 0x03, 0x07, 0x01, 0x01
        /*0010*/ 	.byte	0x02, 0x03, 0x00, 0x00, 0x02, 0x06, 0x01, 0x00, 0x04, 0x0b, 0x08, 0x00, 0x09, 0x00, 0x00, 0x00
        /*0020*/ 	.byte	0x00, 0x00, 0x00, 0x00


//--------------------- .nv.info._Z11PrintKernelPfi --------------------------
	.section	.nv.info._Z11PrintKernelPfi,"",@"SHT_CUDA_INFO"
	.sectionflags	@""
	.align	4


	//----- nvinfo : EIATTR_CUDA_API_VERSION
	.align		4
        /*0000*/ 	.byte	0x04, 0x37
        /*0002*/ 	.short	(.L_32 - .L_31)
.L_31:
        /*0004*/ 	.word	0x00000082


	//----- nvinfo : EIATTR_KPARAM_INFO
	.align		4
.L_32:
        /*0008*/ 	.byte	0x04, 0x17
        /*000a*/ 	.short	(.L_34 - .L_33)
.L_33:
        /*000c*/ 	.word	0x00000000
        /*0010*/ 	.short	0x0001
        /*0012*/ 	.short	0x0008
        /*0014*/ 	.byte	0x00, 0xf0, 0x11, 0x00


	//----- nvinfo : EIATTR_KPARAM_INFO
	.align		4
.L_34:
        /*0018*/ 	.byte	0x04, 0x17
        /*001a*/ 	.short	(.L_36 - .L_35)
.L_35:
        /*001c*/ 	.word	0x00000000
        /*0020*/ 	.short	0x0000
        /*0022*/ 	.short	0x0000
        /*0024*/ 	.byte	0x00, 0xf5, 0x21, 0x00


	//----- nvinfo : EIATTR_SPARSE_MMA_MASK
	.align		4
.L_36:
        /*0028*/ 	.byte	0x03, 0x50
        /*002a*/ 	.short	0x0000


	//----- nvinfo : EIATTR_MAXREG_COUNT
	.align		4
        /*002c*/ 	.byte	0x03, 0x1b
        /*002e*/ 	.short	0x00ff


	//----- nvinfo : EIATTR_EXTERNS
	.align		4
        /*0030*/ 	.byte	0x04, 0x0f
        /*0032*/ 	.short	(.L_38 - .L_37)


	//   ....[0]....
	.align		4
.L_37:
        /*0034*/ 	.word	index@(vprintf)


	//----- nvinfo : EIATTR_MERCURY_ISA_VERSION
	.align		4
.L_38:
        /*0038*/ 	.byte	0x03, 0x5f
        /*003a*/ 	.short	0x0101


	//----- nvinfo : EIATTR_VRC_CTA_INIT_COUNT
	.align		4
        /*003c*/ 	.byte	0x02, 0x4a
	.zero		1
	.zero		1


	//----- nvinfo : EIATTR_SYSCALL_OFFSETS
	.align		4
        /*0040*/ 	.byte	0x04, 0x46
        /*0042*/ 	.short	(.L_40 - .L_39)


	//   ....[0]....
.L_39:
        /*0044*/ 	.word	0x00000240


	//   ....[1]....
        /*0048*/ 	.word	0x000002f0


	//   ....[2]....
        /*004c*/ 	.word	0x000003a0


	//   ....[3]....
        /*0050*/ 	.word	0x00000450


	//   ....[4]....
        /*0054*/ 	.word	0x00000500


	//   ....[5]....
        /*0058*/ 	.word	0x000005b0


	//   ....[6]....
        /*005c*/ 	.word	0x00000660


	//   ....[7]....
        /*0060*/ 	.word	0x00000710


	//   ....[8]....
        /*0064*/ 	.word	0x000007c0


	//   ....[9]....
        /*0068*/ 	.word	0x00000870


	//   ....[10]....
        /*006c*/ 	.word	0x00000920


	//   ....[11]....
        /*0070*/ 	.word	0x000009d0


	//   ....[12]....
        /*0074*/ 	.word	0x00000a80


	//   ....[13]....
        /*0078*/ 	.word	0x00000b30


	//   ....[14]....
        /*007c*/ 	.word	0x00000be0


	//   ....[15]....
        /*0080*/ 	.word	0x00000c90


	//   ....[16]....
        /*0084*/ 	.word	0x00000e20


	//   ....[17]....
        /*0088*/ 	.word	0x00000ed0


	//   ....[18]....
        /*008c*/ 	.word	0x00000f80


	//   ....[19]....
        /*0090*/ 	.word	0x00001030


	//   ....[20]....
        /*0094*/ 	.word	0x000010e0


	//   ....[21]....
        /*0098*/ 	.word	0x00001190


	//   ....[22]....
        /*009c*/ 	.word	0x00001240


	//   ....[23]....
        /*00a0*/ 	.word	0x000012f0


	//   ....[24]....
        /*00a4*/ 	.word	0x00001440


	//   ....[25]....
        /*00a8*/ 	.word	0x000014f0


	//   ....[26]....
        /*00ac*/ 	.word	0x000015a0


	//   ....[27]....
        /*00b0*/ 	.word	0x00001650


	//   ....[28]....
        /*00b4*/ 	.word	0x000017a0


	//----- nvinfo : EIATTR_EXIT_INSTR_OFFSETS
	.align		4
.L_40:
        /*00b8*/ 	.byte	0x04, 0x1c
        /*00ba*/ 	.short	(.L_42 - .L_41)


	//   ....[0]....
.L_41:
        /*00bc*/ 	.word	0x00000070


	//   ....[1]....
        /*00c0*/ 	.word	0x00000d00


	//   ....[2]....
        /*00c4*/ 	.word	0x00001320


	//   ....[3]....
        /*00c8*/ 	.word	0x00001680


	//   ....[4]....
        /*00cc*/ 	.word	0x000017f0


	//----- nvinfo : EIATTR_CRS_STACK_SIZE
	.align		4
.L_42:
        /*00d0*/ 	.byte	0x04, 0x1e
        /*00d2*/ 	.short	(.L_44 - .L_43)
.L_43:
        /*00d4*/ 	.word	0x00000000


	//----- nvinfo : EIATTR_CBANK_PARAM_SIZE
	.align		4
.L_44:
        /*00d8*/ 	.byte	0x03, 0x19
        /*00da*/ 	.short	0x000c


	//----- nvinfo : EIATTR_PARAM_CBANK
	.align		4
        /*00dc*/ 	.byte	0x04, 0x0a
        /*00de*/ 	.short	(.L_46 - .L_45)
	.align		4
.L_45:
        /*00e0*/ 	.word	index@(.nv.constant0._Z11PrintKernelPfi)
        /*00e4*/ 	.short	0x0380
        /*00e6*/ 	.short	0x000c


	//----- nvinfo : EIATTR_SW_WAR
	.align		4
.L_46:
        /*00e8*/ 	.byte	0x04, 0x36
        /*00ea*/ 	.short	(.L_48 - .L_47)
.L_47:
        /*00ec*/ 	.word	0x00000008
.L_48:


//--------------------- .nv.info._Z14LinSpaceKernelPfffi --------------------------
	.section	.nv.info._Z14LinSpaceKernelPfffi,"",@"SHT_CUDA_INFO"
	.sectionflags	@""
	.align	4


	//----- nvinfo : EIATTR_CUDA_API_VERSION
	.align		4
        /*0000*/ 	.byte	0x04, 0x37
        /*0002*/ 	.short	(.L_50 - .L_49)
.L_49:
        /*0004*/ 	.word	0x00000082


	//----- nvinfo : EIATTR_KPARAM_INFO
	.align		4
.L_50:
        /*0008*/ 	.byte	0x04, 0x17
        /*000a*/ 	.short	(.L_52 - .L_51)
.L_51:
        /*000c*/ 	.word	0x00000000
        /*0010*/ 	.short	0x0003
        /*0012*/ 	.short	0x0010
        /*0014*/ 	.byte	0x00, 0xf0, 0x11, 0x00


	//----- nvinfo : EIATTR_KPARAM_INFO
	.align		4
.L_52:
        /*0018*/ 	.byte	0x04, 0x17
        /*001a*/ 	.short	(.L_54 - .L_53)
.L_53:
        /*001c*/ 	.word	0x00000000
        /*0020*/ 	.short	0x0002
        /*0022*/ 	.short	0x000c
        /*0024*/ 	.byte	0x00, 0xf0, 0x11, 0x00


	//----- nvinfo : EIATTR_KPARAM_INFO
	.align		4
.L_54:
        /*0028*/ 	.byte	0x04, 0x17
        /*002a*/ 	.short	(.L_56 - .L_55)
.L_55:
        /*002c*/ 	.word	0x00000000
        /*0030*/ 	.short	0x0001
        /*0032*/ 	.short	0x0008
        /*0034*/ 	.byte	0x00, 0xf0, 0x11, 0x00


	//----- nvinfo : EIATTR_KPARAM_INFO
	.align		4
.L_56:
        /*0038*/ 	.byte	0x04, 0x17
        /*003a*/ 	.short	(.L_58 - .L_57)
.L_57:
        /*003c*/ 	.word	0x00000000
        /*0040*/ 	.short	0x0000
        /*0042*/ 	.short	0x0000
        /*0044*/ 	.byte	0x00, 0xf5, 0x21, 0x00


	//----- nvinfo : EIATTR_SPARSE_MMA_MASK
	.align		4
.L_58:
        /*0048*/ 	.byte	0x03, 0x50
        /*004a*/ 	.short	0x0000


	//----- nvinfo : EIATTR_MAXREG_COUNT
	.align		4
        /*004c*/ 	.byte	0x03, 0x1b
        /*004e*/ 	.short	0x00ff


	//----- nvinfo : EIATTR_MERCURY_ISA_VERSION
	.align		4
        /*0050*/ 	.byte	0x03, 0x5f
        /*0052*/ 	.short	0x0101


	//----- nvinfo : EIATTR_VRC_CTA_INIT_COUNT
	.align		4
        /*0054*/ 	.byte	0x02, 0x4a
	.zero		1
	.zero		1


	//----- nvinfo : EIATTR_EXIT_INSTR_OFFSETS
	.align		4
        /*0058*/ 	.byte	0x04, 0x1c
        /*005a*/ 	.short	(.L_60 - .L_59)


	//   ....[0]....
.L_59:
        /*005c*/ 	.word	0x00000070


	//   ....[1]....
        /*0060*/ 	.word	0x000000f0


	//----- nvinfo : EIATTR_CBANK_PARAM_SIZE
	.align		4
.L_60:
        /*0064*/ 	.byte	0x03, 0x19
        /*0066*/ 	.short	0x0014


	//----- nvinfo : EIATTR_PARAM_CBANK
	.align		4
        /*0068*/ 	.byte	0x04, 0x0a
        /*006a*/ 	.short	(.L_62 - .L_61)
	.align		4
.L_61:
        /*006c*/ 	.word	index@(.nv.constant0._Z14LinSpaceKernelPfffi)
        /*0070*/ 	.short	0x0380
        /*0072*/ 	.short	0x0014


	//----- nvinfo : EIATTR_SW_WAR
	.align		4
.L_62:
        /*0074*/ 	.byte	0x04, 0x36
        /*0076*/ 	.short	(.L_64 - .L_63)
.L_63:
        /*0078*/ 	.word	0x00000008
.L_64:


//--------------------- .nv.info._Z22MultiplyConstantKernelPfS_fi --------------------------
	.section	.nv.info._Z22MultiplyConstantKernelPfS_fi,"",@"SHT_CUDA_INFO"
	.sectionflags	@""
	.align	4


	//----- nvinfo : EIATTR_CUDA_API_VERSION
	.align		4
        /*0000*/ 	.byte	0x04, 0x37
        /*0002*/ 	.short	(.L_66 - .L_65)
.L_65:
        /*0004*/ 	.word	0x00000082


	//----- nvinfo : EIATTR_KPARAM_INFO
	.align		4
.L_66:
        /*0008*/ 	.byte	0x04, 0x17
        /*000a*/ 	.short	(.L_68 - .L_67)
.L_67:
        /*000c*/ 	.word	0x00000000
        /*0010*/ 	.short	0x0003
        /*0012*/ 	.short	0x0014
        /*0014*/ 	.byte	0x00, 0xf0, 0x11, 0x00


	//----- nvinfo : EIATTR_KPARAM_INFO
	.align		4
.L_68:
        /*0018*/ 	.byte	0x04, 0x17
        /*001a*/ 	.short	(.L_70 - .L_69)
.L_69:
        /*001c*/ 	.word	0x00000000
        /*0020*/ 	.short	0x0002
        /*0022*/ 	.short	0x0010
        /*0024*/ 	.byte	0x00, 0xf0, 0x11, 0x00


	//----- nvinfo : EIATTR_KPARAM_INFO
	.align		4
.L_70:
        /*0028*/ 	.byte	0x04, 0x17
        /*002a*/ 	.short	(.L_72 - .L_71)
.L_71:
        /*002c*/ 	.word	0x00000000
        /*0030*/ 	.short	0x0001
        /*0032*/ 	.short	0x0008
        /*0034*/ 	.byte	0x00, 0xf5, 0x21, 0x00


	//----- nvinfo : EIATTR_KPARAM_INFO
	.align		4
.L_72:
        /*0038*/ 	.byte	0x04, 0x17
        /*003a*/ 	.short	(.L_74 - .L_73)
.L_73:
        /*003c*/ 	.word	0x00000000
        /*0040*/ 	.short	0x0000
        /*0042*/ 	.short	0x0000
        /*0044*/ 	.byte	0x00, 0xf5, 0x21, 0x00


	//----- nvinfo : EIATTR_SPARSE_MMA_MASK
	.align		4
.L_74:
        /*0048*/ 	.byte	0x03, 0x50
        /*004a*/ 	.short	0x0000


	//----- nvinfo : EIATTR_MAXREG_COUNT
	.align		4
        /*004c*/ 	.byte	0x03, 0x1b
        /*004e*/ 	.short	0x00ff


	//----- nvinfo : EIATTR_MERCURY_ISA_VERSION
	.align		4
        /*0050*/ 	.byte	0x03, 0x5f
        /*0052*/ 	.short	0x0101


	//----- nvinfo : EIATTR_VRC_CTA_INIT_COUNT
	.align		4
        /*0054*/ 	.byte	0x02, 0x4a
	.zero		1
	.zero		1


	//----- nvinfo : EIATTR_EXIT_INSTR_OFFSETS
	.align		4
        /*0058*/ 	.byte	0x04, 0x1c
        /*005a*/ 	.short	(.L_76 - .L_75)


	//   ....[0]....
.L_75:
        /*005c*/ 	.word	0x00000070


	//   ....[1]....
        /*0060*/ 	.word	0x00000110


	//----- nvinfo : EIATTR_CBANK_PARAM_SIZE
	.align		4
.L_76:
        /*0064*/ 	.byte	0x03, 0x19
        /*0066*/ 	.short	0x0018


	//----- nvinfo : EIATTR_PARAM_CBANK
	.align		4
        /*0068*/ 	.byte	0x04, 0x0a
        /*006a*/ 	.short	(.L_78 - .L_77)
	.align		4
.L_77:
        /*006c*/ 	.word	index@(.nv.constant0._Z22MultiplyConstantKernelPfS_fi)
        /*0070*/ 	.short	0x0380
        /*0072*/ 	.short	0x0018


	//----- nvinfo : EIATTR_SW_WAR
	.align		4
.L_78:
        /*0074*/ 	.byte	0x04, 0x36
        /*0076*/ 	.short	(.L_80 - .L_79)
.L_79:
        /*0078*/ 	.word	0x00000008
.L_80:


//--------------------- .nv.info._Z14MultiplyKernelPfS_S_i --------------------------
	.section	.nv.info._Z14MultiplyKernelPfS_S_i,"",@"SHT_CUDA_INFO"
	.sectionflags	@""
	.align	4


	//----- nvinfo : EIATTR_CUDA_API_VERSION
	.align		4
        /*0000*/ 	.byte	0x04, 0x37
        /*0002*/ 	.short	(.L_82 - .L_81)
.L_81:
        /*0004*/ 	.word	0x00000082


	//----- nvinfo : EIATTR_KPARAM_INFO
	.align		4
.L_82:
        /*0008*/ 	.byte	0x04, 0x17
        /*000a*/ 	.short	(.L_84 - .L_83)
.L_83:
        /*000c*/ 	.word	0x00000000
        /*0010*/ 	.short	0x0003
        /*0012*/ 	.short	0x0018
        /*0014*/ 	.byte	0x00, 0xf0, 0x11, 0x00


	//----- nvinfo : EIATTR_KPARAM_INFO
	.align		4
.L_84:
        /*0018*/ 	.byte	0x04, 0x17
        /*001a*/ 	.short	(.L_86 - .L_85)
.L_85:
        /*001c*/ 	.word	0x00000000
        /*0020*/ 	.short	0x0002
        /*0022*/ 	.short	0x0010
        /*0024*/ 	.byte	0x00, 0xf5, 0x21, 0x00


	//----- nvinfo : EIATTR_KPARAM_INFO
	.align		4
.L_86:
        /*0028*/ 	.byte	0x04, 0x17
        /*002a*/ 	.short	(.L_88 - .L_87)
.L_87:
        /*002c*/ 	.word	0x00000000
        /*0030*/ 	.short	0x0001
        /*0032*/ 	.short	0x0008
        /*0034*/ 	.byte	0x00, 0xf5, 0x21, 0x00


	//----- nvinfo : EIATTR_KPARAM_INFO
	.align		4
.L_88:
        /*0038*/ 	.byte	0x04, 0x17
        /*003a*/ 	.short	(.L_90 - .L_89)
.L_89:
        /*003c*/ 	.word	0x00000000
        /*0040*/ 	.short	0x0000
        /*0042*/ 	.short	0x0000
        /*0044*/ 	.byte	0x00, 0xf5, 0x21, 0x00


	//----- nvinfo : EIATTR_SPARSE_MMA_MASK
	.align		4
.L_90:
        /*0048*/ 	.byte	0x03, 0x50
        /*004a*/ 	.short	0x0000


	//----- nvinfo : EIATTR_MAXREG_COUNT
	.align		4
        /*004c*/ 	.byte	0x03, 0x1b
        /*004e*/ 	.short	0x00ff


	//----- nvinfo : EIATTR_MERCURY_ISA_VERSION
	.align		4
        /*0050*/ 	.byte	0x03, 0x5f
        /*0052*/ 	.short	0x0101


	//----- nvinfo : EIATTR_VRC_CTA_INIT_COUNT
	.align		4
        /*0054*/ 	.byte	0x02, 0x4a
	.zero		1
	.zero		1


	//----- nvinfo : EIATTR_EXIT_INSTR_OFFSETS
	.align		4
        /*0058*/ 	.byte	0x04, 0x1c
        /*005a*/ 	.short	(.L_92 - .L_91)


	//   ....[0]....
.L_91:
        /*005c*/ 	.word	0x00000070


	//   ....[1]....
        /*0060*/ 	.word	0x00000130


	//----- nvinfo : EIATTR_CBANK_PARAM_SIZE
	.align		4
.L_92:
        /*0064*/ 	.byte	0x03, 0x19
        /*0066*/ 	.short	0x001c


	//----- nvinfo : EIATTR_PARAM_CBANK
	.align		4
        /*0068*/ 	.byte	0x04, 0x0a
        /*006a*/ 	.short	(.L_94 - .L_93)
	.align		4
.L_93:
        /*006c*/ 	.word	index@(.nv.constant0._Z14MultiplyKernelPfS_S_i)
        /*0070*/ 	.short	0x0380
        /*0072*/ 	.short	0x001c


	//----- nvinfo : EIATTR_SW_WAR
	.align		4
.L_94:
        /*0074*/ 	.byte	0x04, 0x36
        /*0076*/ 	.short	(.L_96 - .L_95)
.L_95:
        /*0078*/ 	.word	0x00000008
.L_96:


//--------------------- .nv.info._Z9AddKernelPfS_S_i --------------------------
	.section	.nv.info._Z9AddKernelPfS_S_i,"",@"SHT_CUDA_INFO"
	.sectionflags	@""
	.align	4


	//----- nvinfo : EIATTR_CUDA_API_VERSION
	.align		4
        /*0000*/ 	.byte	0x04, 0x37
        /*0002*/ 	.short	(.L_98 - .L_97)
.L_97:
        /*0004*/ 	.word	0x00000082


	//----- nvinfo : EIATTR_KPARAM_INFO
	.align		4
.L_98:
        /*0008*/ 	.byte	0x04, 0x17
        /*000a*/ 	.short	(.L_100 - .L_99)
.L_99:
        /*000c*/ 	.word	0x00000000
        /*0010*/ 	.short	0x0003
        /*0012*/ 	.short	0x0018
        /*0014*/ 	.byte	0x00, 0xf0, 0x11, 0x00


	//----- nvinfo : EIATTR_KPARAM_INFO
	.align		4
.L_100:
        /*0018*/ 	.byte	0x04, 0x17
        /*001a*/ 	.short	(.L_102 - .L_101)
.L_101:
        /*001c*/ 	.word	0x00000000
        /*0020*/ 	.short	0x0002
        /*0022*/ 	.short	0x0010
        /*0024*/ 	.byte	0x00, 0xf5, 0x21, 0x00


	//----- nvinfo : EIATTR_KPARAM_INFO
	.align		4
.L_102:
        /*0028*/ 	.byte	0x04, 0x17
        /*002a*/ 	.short	(.L_104 - .L_103)
.L_103:
        /*002c*/ 	.word	0x00000000
        /*0030*/ 	.short	0x0001
        /*0032*/ 	.short	0x0008
        /*0034*/ 	.byte	0x00, 0xf5, 0x21, 0x00


	//----- nvinfo : EIATTR_KPARAM_INFO
	.align		4
.L_104:
        /*0038*/ 	.byte	0x04, 0x17
        /*003a*/ 	.short	(.L_106 - .L_105)
.L_105:
        /*003c*/ 	.word	0x00000000
        /*0040*/ 	.short	0x0000
        /*0042*/ 	.short	0x0000
        /*0044*/ 	.byte	0x00, 0xf5, 0x21, 0x00


	//----- nvinfo : EIATTR_SPARSE_MMA_MASK
	.align		4
.L_106:
        /*0048*/ 	.byte	0x03, 0x50
        /*004a*/ 	.short	0x0000


	//----- nvinfo : EIATTR_MAXREG_COUNT
	.align		4
        /*004c*/ 	.byte	0x03, 0x1b
        /*004e*/ 	.short	0x00ff


	//----- nvinfo : EIATTR_MERCURY_ISA_VERSION
	.align		4
        /*0050*/ 	.byte	0x03, 0x5f
        /*0052*/ 	.short	0x0101


	//----- nvinfo : EIATTR_VRC_CTA_INIT_COUNT
	.align		4
        /*0054*/ 	.byte	0x02, 0x4a
	.zero		1
	.zero		1


	//----- nvinfo : EIATTR_EXIT_INSTR_OFFSETS
	.align		4
        /*0058*/ 	.byte	0x04, 0x1c
        /*005a*/ 	.short	(.L_108 - .L_107)


	//   ....[0]....
.L_107:
        /*005c*/ 	.word	0x00000070


	//   ....[1]....
        /*0060*/ 	.word	0x00000130


	//----- nvinfo : EIATTR_CBANK_PARAM_SIZE
	.align		4
.L_108:
        /*0064*/ 	.byte	0x03, 0x19
        /*0066*/ 	.short	0x001c


	//----- nvinfo : EIATTR_PARAM_CBANK
	.align		4
        /*0068*/ 	.byte	0x04, 0x0a
        /*006a*/ 	.short	(.L_110 - .L_109)
	.align		4
.L_109:
        /*006c*/ 	.word	index@(.nv.constant0._Z9AddKernelPfS_S_i)
        /*0070*/ 	.short	0x0380
        /*0072*/ 	.short	0x001c


	//----- nvinfo : EIATTR_SW_WAR
	.align		4
.L_110:
        /*0074*/ 	.byte	0x04, 0x36
        /*0076*/ 	.short	(.L_112 - .L_111)
.L_111:
        /*0078*/ 	.word	0x00000008
.L_112:


//--------------------- .nv.callgraph             --------------------------
	.section	.nv.callgraph,"",@"SHT_CUDA_CALLGRAPH"
	.align	4
	.sectionentsize	8
	.align		4
        /*0000*/ 	.word	0x00000000
	.align		4
        /*0004*/ 	.word	0xffffffff
	.align		4
        /*0008*/ 	.word	index@(_Z11PrintKernelPfi)
	.align		4
        /*000c*/ 	.word	index@(vprintf)
	.align		4
        /*0010*/ 	.word	0x00000000
	.align		4
        /*0014*/ 	.word	0xfffffffe
	.align		4
        /*0018*/ 	.word	0x00000000
	.align		4
        /*001c*/ 	.word	0xfffffffd
	.align		4
        /*0020*/ 	.word	0x00000000
	.align		4
        /*0024*/ 	.word	0xfffffffc


//--------------------- .nv.constant4             --------------------------
	.section	.nv.constant4,"a",@progbits
	.align	8
	.align		8
.nv.constant4:
        /*0000*/ 	.dword	vprintf
	.align		8
        /*0008*/ 	.dword	$str


//--------------------- .text._Z11PrintKernelPfi  --------------------------
	.section	.text._Z11PrintKernelPfi,"ax",@progbits
	.align	128
        .global         _Z11PrintKernelPfi
        .type           _Z11PrintKernelPfi,@function
        .size           _Z11PrintKernelPfi,(.L_x_39 - _Z11PrintKernelPfi)
        .other          _Z11PrintKernelPfi,@"STO_CUDA_ENTRY STV_DEFAULT"
_Z11PrintKernelPfi:
.text._Z11PrintKernelPfi:
[----:B------:R-:W0:Y:S08]  /*0000*/  LDC R1, c[0x0][0x37c] ;  /* 0x0000df00ff017b82 */ /* 0x000e300000000800 */
[----:B------:R-:W1:Y:S01]  /*0010*/  LDC R0, c[0x0][0x388] ;  /* 0x0000e200ff007b82 */ /* 0x000e620000000800 */
[----:B------:R-:W2:Y:S01]  /*0020*/  LDCU UR4, c[0x0][0x2f8] ;  /* 0x00005f00ff0477ac */ /* 0x000ea20008000800 */
[----:B0-----:R-:W-:Y:S01]  /*0030*/  VIADD R1, R1, 0xfffffff8 ;  /* 0xfffffff801017836 */ /* 0x001fe20000000000 */
[----:B------:R-:W0:Y:S04]  /*0040*/  LDCU UR5, c[0x0][0x2fc] ;  /* 0x00005f80ff0577ac */ /* 0x000e280008000800 */
[----:B--2---:R-:W-:-:S02]  /*0050*/  IADD3 R18, P0, PT, R1, UR4, RZ ;  /* 0x0000000401127c10 */ /* 0x004fc4000ff1e0ff */
[----:B-1----:R-:W-:-:S13]  /*0060*/  ISETP.GE.AND P1, PT, R0, 0x1, PT ;  /* 0x000000010000780c */ /* 0x002fda0003f26270 */
[----:B0-----:R-:W-:Y:S05]  /*0070*/  @!P1 EXIT ;  /* 0x000000000000994d */ /* 0x001fea0003800000 */
[C---:B------:R-:W-:Y:S01]  /*0080*/  ISETP.GE.U32.AND P1, PT, R0.reuse, 0x10, PT ;  /* 0x000000100000780c */ /* 0x040fe20003f26070 */
[----:B------:R-:W0:Y:S01]  /*0090*/  LDCU.64 UR36, c[0x0][0x358] ;  /* 0x00006b00ff2477ac */ /* 0x000e220008000a00 */
[----:B------:R-:W-:Y:S01]  /*00a0*/  IMAD.X R2, RZ, RZ, UR5, P0 ;  /* 0x00000005ff027e24 */ /* 0x000fe200080e06ff */
[----:B------:R-:W-:Y:S01]  /*00b0*/  LOP3.LUT R24, R0, 0xf, RZ, 0xc0, !PT ;  /* 0x0000000f00187812 */ /* 0x000fe200078ec0ff */
[----:B------:R-:W-:-:S09]  /*00c0*/  IMAD.MOV.U32 R19, RZ, RZ, RZ ;  /* 0x000000ffff137224 */ /* 0x000fd200078e00ff */
[----:B------:R-:W-:Y:S05]  /*00d0*/  @!P1 BRA `(.L_x_0) ;  /* 0x0000000c00049947 */ /* 0x000fea0003800000 */
[----:B------:R-:W1:Y:S01]  /*00e0*/  LDCU.64 UR4, c[0x0][0x380] ;  /* 0x00007000ff0477ac */ /* 0x000e620008000a00 */
[----:B------:R-:W-:Y:S01]  /*00f0*/  LOP3.LUT R19, R0, 0x7ffffff0, RZ, 0xc0, !PT ;  /* 0x7ffffff000137812 */ /* 0x000fe200078ec0ff */
[----:B------:R-:W-:Y:S03]  /*0100*/  BSSY.RECONVERGENT B6, `(.L_x_0) ;  /* 0x00000be000067945 */ /* 0x000fe60003800200 */
[----:B------:R-:W-:Y:S01]  /*0110*/  IADD3 R23, PT, PT, -R19, RZ, RZ ;  /* 0x000000ff13177210 */ /* 0x000fe20007ffe1ff */
[----:B-1----:R-:W-:-:S04]  /*0120*/  UIADD3 UR4, UP0, UPT, UR4, 0x20, URZ ;  /* 0x0000002004047890 */ /* 0x002fc8000ff1e0ff */
[----:B------:R-:W-:Y:S02]  /*0130*/  UIADD3.X UR5, UPT, UPT, URZ, UR5, URZ, UP0, !UPT ;  /* 0x00000005ff057290 */ /* 0x000fe400087fe4ff */
[----:B------:R-:W-:-:S04]  /*0140*/  IMAD.U32 R16, RZ, RZ, UR4 ;  /* 0x00000004ff107e24 */ /* 0x000fc8000f8e00ff */
[----:B------:R-:W-:-:S07]  /*0150*/  IMAD.U32 R17, RZ, RZ, UR5 ;  /* 0x00000005ff117e24 */ /* 0x000fce000f8e00ff */
.L_x_17:
[----:B0-----:R-:W2:Y:S01]  /*0160*/  LDG.E R0, desc[UR36][R16.64+-0x20] ;  /* 0xffffe02410007981 */ /* 0x001ea2000c1e1900 */
[----:B------:R-:W-:Y:S01]  /*0170*/  MOV R22, 0x0 ;  /* 0x0000000000167802 */ /* 0x000fe20000000f00 */
[----:B------:R-:W0:Y:S01]  /*0180*/  LDCU.64 UR4, c[0x4][0x8] ;  /* 0x01000100ff0477ac */ /* 0x000e220008000a00 */
[----:B------:R-:W-:Y:S02]  /*0190*/  VIADD R23, R23, 0x10 ;  /* 0x0000001017177836 */ /* 0x000fe40000000000 */
[----:B------:R1:W3:Y:S01]  /*01a0*/  LDC.64 R8, c[0x4][R22] ;  /* 0x0100000016087b82 */ /* 0x0002e20000000a00 */
[----:B------:R-:W-:Y:S02]  /*01b0*/  IMAD.MOV.U32 R6, RZ, RZ, R18 ;  /* 0x000000ffff067224 */ /* 0x000fe400078e0012 */
[----:B------:R-:W-:Y:S01]  /*01c0*/  ISETP.NE.AND P0, PT, R23, RZ, PT ;  /* 0x000000ff1700720c */ /* 0x000fe20003f05270 */
[----:B------:R-:W-:-:S03]  /*01d0*/  IMAD.MOV.U32 R7, RZ, RZ, R2 ;  /* 0x000000ffff077224 */ /* 0x000fc600078e0002 */
[----:B------:R-:W-:Y:S02]  /*01e0*/  P2R R25, PR, RZ, 0x1 ;  /* 0x00000001ff197803 */ /* 0x000fe40000000000 */
[----:B0-----:R-:W-:Y:S01]  /*01f0*/  MOV R4, UR4 ;  /* 0x0000000400047c02 */ /* 0x001fe20008000f00 */
[----:B------:R-:W-:Y:S01]  /*0200*/  IMAD.U32 R5, RZ, RZ, UR5 ;  /* 0x00000005ff057e24 */ /* 0x000fe2000f8e00ff */
[----:B--2---:R-:W0:Y:S02]  /*0210*/  F2F.F64.F32 R10, R0 ;  /* 0x00000000000a7310 */ /* 0x004e240000201800 */
[----:B0--3--:R1:W-:Y:S04]  /*0220*/  STL.64 [R1], R10 ;  /* 0x0000000a01007387 */ /* 0x0093e80000100a00 */
[----:B------:R-:W-:-:S07]  /*0230*/  LEPC R20, `(.L_x_1) ;  /* 0x000000001014794e */ /* 0x000fce0000000000 */
[----:B-1----:R-:W-:Y:S05]  /*0240*/  CALL.ABS.NOINC R8 ;  /* 0x0000000008007343 */ /* 0x002fea0003c00000 */
.L_x_1:
[----:B------:R-:W2:Y:S01]  /*0250*/  LDG.E R0, desc[UR36][R16.64+-0x1c] ;  /* 0xffffe42410007981 */ /* 0x000ea2000c1e1900 */
[----:B------:R0:W1:Y:S01]  /*0260*/  LDC.64 R8, c[0x4][R22] ;  /* 0x0100000016087b82 */ /* 0x0000620000000a00 */
[----:B------:R-:W3:Y:S01]  /*0270*/  LDCU.64 UR4, c[0x4][0x8] ;  /* 0x01000100ff0477ac */ /* 0x000ee20008000a00 */
[----:B------:R-:W-:Y:S02]  /*0280*/  IMAD.MOV.U32 R6, RZ, RZ, R18 ;  /* 0x000000ffff067224 */ /* 0x000fe400078e0012 */
[----:B------:R-:W-:Y:S01]  /*0290*/  IMAD.MOV.U32 R7, RZ, RZ, R2 ;  /* 0x000000ffff077224 */ /* 0x000fe200078e0002 */
[----:B---3--:R-:W-:Y:S01]  /*02a0*/  MOV R4, UR4 ;  /* 0x0000000400047c02 */ /* 0x008fe20008000f00 */
[----:B------:R-:W-:Y:S01]  /*02b0*/  IMAD.U32 R5, RZ, RZ, UR5 ;  /* 0x00000005ff057e24 */ /* 0x000fe2000f8e00ff */
[----:B--2---:R-:W2:Y:S02]  /*02c0*/  F2F.F64.F32 R10, R0 ;  /* 0x00000000000a7310 */ /* 0x004ea40000201800 */
[----:B-12---:R0:W-:Y:S04]  /*02d0*/  STL.64 [R1], R10 ;  /* 0x0000000a01007387 */ /* 0x0061e80000100a00 */
[----:B------:R-:W-:-:S07]  /*02e0*/  LEPC R20, `(.L_x_2) ;  /* 0x000000001014794e */ /* 0x000fce0000000000 */
[----:B0-----:R-:W-:Y:S05]  /*02f0*/  CALL.ABS.NOINC R8 ;  /* 0x0000000008007343 */ /* 0x001fea0003c00000 */
.L_x_2:
        /* <DEDUP_REMOVED lines=11> */
.L_x_3:
[----:B------:R-:W2:Y:S01]  /*03b0*/  LDG.E R0, desc[UR36][R16.64+-0x14] ;  /* 0xffffec2410007981 */ /* 0x000ea2000c1e1900 */
[----:B------:R0:W1:Y:S01]  /*03c0*/  LDC.64 R8, c[0x4][R22] ;  /* 0x0100000016087b82 */ /* 0x0000620000000a00 */
[----:B------:R-:W3:Y:S01]  /*03d0*/  LDCU.64 UR4, c[0x4][0x8] ;  /* 0x01000100ff0477ac */ /* 0x000ee20008000a00 */
[----:B------:R-:W-:Y:S01]  /*03e0*/  IMAD.MOV.U32 R6, RZ, RZ, R18 ;  /* 0x000000ffff067224 */ /* 0x000fe200078e0012 */
[----:B------:R-:W-:Y:S02]  /*03f0*/  MOV R7, R2 ;  /* 0x0000000200077202 */ /* 0x000fe40000000f00 */
[----:B---3--:R-:W-:Y:S01]  /*0400*/  MOV R4, UR4 ;  /* 0x0000000400047c02 */ /* 0x008fe20008000f00 */
[----:B------:R-:W-:Y:S01]  /*0410*/  IMAD.U32 R5, RZ, RZ, UR5 ;  /* 0x00000005ff057e24 */ /* 0x000fe2000f8e00ff */
[----:B--2---:R-:W2:Y:S02]  /*0420*/  F2F.F64.F32 R10, R0 ;  /* 0x00000000000a7310 */ /* 0x004ea40000201800 */
[----:B-12---:R0:W-:Y:S04]  /*0430*/  STL.64 [R1], R10 ;  /* 0x0000000a01007387 */ /* 0x0061e80000100a00 */
[----:B------:R-:W-:-:S07]  /*0440*/  LEPC R20, `(.L_x_4) ;  /* 0x000000001014794e */ /* 0x000fce0000000000 */
[----:B0-----:R-:W-:Y:S05]  /*0450*/  CALL.ABS.NOINC R8 ;  /* 0x0000000008007343 */ /* 0x001fea0003c00000 */
.L_x_4:
[----:B------:R-:W2:Y:S01]  /*0460*/  LDG.E R0, desc[UR36][R16.64+-0x10] ;  /* 0xfffff02410007981 */ /* 0x000ea2000c1e1900 */
[----:B------:R0:W1:Y:S01]  /*0470*/  LDC.64 R8, c[0x4][R22] ;  /* 0x0100000016087b82 */ /* 0x0000620000000a00 */
[----:B------:R-:W3:Y:S01]  /*0480*/  LDCU.64 UR4, c[0x4][0x8] ;  /* 0x01000100ff0477ac */ /* 0x000ee20008000a00 */
[----:B------:R-:W-:Y:S01]  /*0490*/  MOV R6, R18 ;  /* 0x0000001200067202 */ /* 0x000fe20000000f00 */
[----:B------:R-:W-:Y:S02]  /*04a0*/  IMAD.MOV.U32 R7, RZ, RZ, R2 ;  /* 0x000000ffff077224 */ /* 0x000fe400078e0002 */
[----:B---3--:R-:W-:Y:S02]  /*04b0*/  IMAD.U32 R4, RZ, RZ, UR4 ;  /* 0x00000004ff047e24 */ /* 0x008fe4000f8e00ff */
[----:B------:R-:W-:Y:S01]  /*04c0*/  IMAD.U32 R5, RZ, RZ, UR5 ;  /* 0x00000005ff057e24 */ /* 0x000fe2000f8e00ff */
[----:B--2---:R-:W2:Y:S02]  /*04d0*/  F2F.F64.F32 R10, R0 ;  /* 0x00000000000a7310 */ /* 0x004ea40000201800 */
[----:B-12---:R0:W-:Y:S04]  /*04e0*/  STL.64 [R1], R10 ;  /* 0x0000000a01007387 */ /* 0x0061e80000100a00 */
[----:B------:R-:W-:-:S07]  /*04f0*/  LEPC R20, `(.L_x_5) ;  /* 0x000000001014794e */ /* 0x000fce0000000000 */
[----:B0-----:R-:W-:Y:S05]  /*0500*/  CALL.ABS.NOINC R8 ;  /* 0x0000000008007343 */ /* 0x001fea0003c00000 */
.L_x_5:
[----:B------:R-:W2:Y:S01]  /*0510*/  LDG.E R0, desc[UR36][R16.64+-0xc] ;  /* 0xfffff42410007981 */ /* 0x000ea2000c1e1900 */
[----:B------:R0:W1:Y:S01]  /*0520*/  LDC.64 R8, c[0x4][R22] ;  /* 0x0100000016087b82 */ /* 0x0000620000000a00 */
[----:B------:R-:W3:Y:S01]  /*0530*/  LDCU.64 UR4, c[0x4][0x8] ;  /* 0x01000100ff0477ac */ /* 0x000ee20008000a00 */
[----:B------:R-:W-:Y:S02]  /*0540*/  IMAD.MOV.U32 R6, RZ, RZ, R18 ;  /* 0x000000ffff067224 */ /* 0x000fe400078e0012 */
[----:B------:R-:W-:Y:S02]  /*0550*/  IMAD.MOV.U32 R7, RZ, RZ, R2 ;  /* 0x000000ffff077224 */ /* 0x000fe400078e0002 */
[----:B---3--:R-:W-:Y:S01]  /*0560*/  IMAD.U32 R4, RZ, RZ, UR4 ;  /* 0x00000004ff047e24 */ /* 0x008fe2000f8e00ff */
[----:B------:R-:W-:Y:S01]  /*0570*/  MOV R5, UR5 ;  /* 0x0000000500057c02 */ /* 0x000fe20008000f00 */
[----:B--2---:R-:W2:Y:S02]  /*0580*/  F2F.F64.F32 R10, R0 ;  /* 0x00000000000a7310 */ /* 0x004ea40000201800 */
[----:B-12---:R0:W-:Y:S04]  /*0590*/  STL.64 [R1], R10 ;  /* 0x0000000a01007387 */ /* 0x0061e80000100a00 */
[----:B------:R-:W-:-:S07]  /*05a0*/  LEPC R20, `(.L_x_6) ;  /* 0x000000001014794e */ /* 0x000fce0000000000 */
[----:B0-----:R-:W-:Y:S05]  /*05b0*/  CALL.ABS.NOINC R8 ;  /* 0x0000000008007343 */ /* 0x001fea0003c00000 */
.L_x_6:
        /* <DEDUP_REMOVED lines=11> */
.L_x_7:
        /* <DEDUP_REMOVED lines=11> */
.L_x_8:
        /* <DEDUP_REMOVED lines=11> */
.L_x_9:
        /* <DEDUP_REMOVED lines=11> */
.L_x_10:
        /* <DEDUP_REMOVED lines=11> */
.L_x_11:
        /* <DEDUP_REMOVED lines=11> */
.L_x_12:
        /* <DEDUP_REMOVED lines=11> */
.L_x_13:
        /* <DEDUP_REMOVED lines=11> */
.L_x_14:
        /* <DEDUP_REMOVED lines=11> */
.L_x_15:
        /* <DEDUP_REMOVED lines=11> */
.L_x_16:
[----:B------:R-:W-:Y:S02]  /*0ca0*/  ISETP.NE.AND P6, PT, R25, RZ, PT ;  /* 0x000000ff1900720c */ /* 0x000fe40003fc5270 */
[----:B------:R-:W-:-:S05]  /*0cb0*/  IADD3 R16, P0, PT, R16, 0x40, RZ ;  /* 0x0000004010107810 */ /* 0x000fca0007f1e0ff */
[----:B------:R-:W-:-:S06]  /*0cc0*/  IMAD.X R17, RZ, RZ, R17, P0 ;  /* 0x000000ffff117224 */ /* 0x000fcc00000e0611 */
[----:B------:R-:W-:Y:S05]  /*0cd0*/  @P6 BRA `(.L_x_17) ;  /* 0xfffffff400206947 */ /* 0x000fea000383ffff */
[----:B------:R-:W-:Y:S05]  /*0ce0*/  BSYNC.RECONVERGENT B6 ;  /* 0x0000000000067941 */ /* 0x000fea0003800200 */
.L_x_0:
[----:B------:R-:W-:-:S13]  /*0cf0*/  ISETP.NE.AND P0, PT, R24, RZ, PT ;  /* 0x000000ff1800720c */ /* 0x000fda0003f05270 */
[----:B0-----:R-:W-:Y:S05]  /*0d00*/  @!P0 EXIT ;  /* 0x000000000000894d */ /* 0x001fea0003800000 */
[----:B------:R-:W0:Y:S01]  /*0d10*/  LDC R23, c[0x0][0x388] ;  /* 0x0000e200ff177b82 */ /* 0x000e220000000800 */
[----:B------:R-:W-:Y:S02]  /*0d20*/  ISETP.GE.U32.AND P0, PT, R24, 0x8, PT ;  /* 0x000000081800780c */ /* 0x000fe40003f06070 */
[----:B0-----:R-:W-:-:S11]  /*0d30*/  LOP3.LUT R23, R23, 0x7, RZ, 0xc0, !PT ;  /* 0x0000000717177812 */ /* 0x001fd600078ec0ff */
[----:B------:R-:W-:Y:S05]  /*0d40*/  @!P0 BRA `(.L_x_18) ;  /* 0x0000000400708947 */ /* 0x000fea0003800000 */
[----:B------:R-:W0:Y:S01]  /*0d50*/  LDC.64 R16, c[0x0][0x380] ;  /* 0x0000e000ff107b82 */ /* 0x000e220000000a00 */
[----:B------:R-:W-:Y:S01]  /*0d60*/  MOV R22, 0x0 ;  /* 0x0000000000167802 */ /* 0x000fe20000000f00 */
[----:B------:R-:W1:Y:S01]  /*0d70*/  LDCU.64 UR4, c[0x4][0x8] ;  /* 0x01000100ff0477ac */ /* 0x000e620008000a00 */
[----:B0-----:R-:W-:-:S05]  /*0d80*/  IMAD.WIDE.U32 R16, R19, 0x4, R16 ;  /* 0x0000000413107825 */ /* 0x001fca00078e0010 */
[----:B------:R-:W2:Y:S01]  /*0d90*/  LDG.E R0, desc[UR36][R16.64] ;  /* 0x0000002410007981 */ /* 0x000ea2000c1e1900 */
[----:B------:R0:W3:Y:S01]  /*0da0*/  LDC.64 R8, c[0x4][R22] ;  /* 0x0100000016087b82 */ /* 0x0000e20000000a00 */
[----:B-1----:R-:W-:Y:S01]  /*0db0*/  IMAD.U32 R4, RZ, RZ, UR4 ;  /* 0x00000004ff047e24 */ /* 0x002fe2000f8e00ff */
[----:B------:R-:W-:Y:S01]  /*0dc0*/  MOV R5, UR5 ;  /* 0x0000000500057c02 */ /* 0x000fe20008000f00 */
[----:B------:R-:W-:Y:S02]  /*0dd0*/  IMAD.MOV.U32 R6, RZ, RZ, R18 ;  /* 0x000000ffff067224 */ /* 0x000fe400078e0012 */
[----:B------:R-:W-:Y:S01]  /*0de0*/  IMAD.MOV.U32 R7, RZ, RZ, R2 ;  /* 0x000000ffff077224 */ /* 0x000fe200078e0002 */
[----:B--2---:R-:W1:Y:S02]  /*0df0*/  F2F.F64.F32 R10, R0 ;  /* 0x00000000000a7310 */ /* 0x004e640000201800 */
[----:B-1-3--:R0:W-:Y:S04]  /*0e00*/  STL.64 [R1], R10 ;  /* 0x0000000a01007387 */ /* 0x00a1e80000100a00 */
[----:B------:R-:W-:-:S07]  /*0e10*/  LEPC R20, `(.L_x_19) ;  /* 0x000000001014794e */ /* 0x000fce0000000000 */
[----:B0-----:R-:W-:Y:S05]  /*0e20*/  CALL.ABS.NOINC R8 ;  /* 0x0000000008007343 */ /* 0x001fea0003c00000 */
.L_x_19:
        /* <DEDUP_REMOVED lines=11> */
.L_x_20:
        /* <DEDUP_REMOVED lines=11> */
.L_x_21:
        /* <DEDUP_REMOVED lines=11> */
.L_x_22:
        /* <DEDUP_REMOVED lines=11> */
.L_x_23:
        /* <DEDUP_REMOVED lines=11> */
.L_x_24:
        /* <DEDUP_REMOVED lines=11> */
.L_x_25:
        /* <DEDUP_REMOVED lines=11> */
.L_x_26:
[----:B------:R-:W-:-:S07]  /*1300*/  VIADD R19, R19, 0x8 ;  /* 0x0000000813137836 */ /* 0x000fce0000000000 */
.L_x_18:
[----:B------:R-:W-:-:S13]  /*1310*/  ISETP.NE.AND P0, PT, R23, RZ, PT ;  /* 0x000000ff1700720c */ /* 0x000fda0003f05270 */
[----:B------:R-:W-:Y:S05]  /*1320*/  @!P0 EXIT ;  /* 0x000000000000894d */ /* 0x000fea0003800000 */
        /* <DEDUP_REMOVED lines=18> */
.L_x_28:
        /* <DEDUP_REMOVED lines=11> */
.L_x_29:
        /* <DEDUP_REMOVED lines=11> */
.L_x_30:
        /* <DEDUP_REMOVED lines=11> */
.L_x_31:
[----:B------:R-:W-:-:S07]  /*1660*/  IADD3 R19, PT, PT, R19, 0x4, RZ ;  /* 0x0000000413137810 */ /* 0x000fce0007ffe0ff */
.L_x_27:
[----:B------:R-:W-:-:S13]  /*1670*/  ISETP.NE.AND P0, PT, R23, RZ, PT ;  /* 0x000000ff1700720c */ /* 0x000fda0003f05270 */
[----:B------:R-:W-:Y:S05]  /*1680*/  @!P0 EXIT ;  /* 0x000000000000894d */ /* 0x000fea0003800000 */
[----:B------:R-:W0:Y:S01]  /*1690*/  LDC.64 R16, c[0x0][0x380] ;  /* 0x0000e000ff107b82 */ /* 0x000e220000000a00 */
[----:B------:R-:W-:Y:S02]  /*16a0*/  IMAD.MOV R23, RZ, RZ, -R23 ;  /* 0x000000ffff177224 */ /* 0x000fe400078e0a17 */
[----:B0-----:R-:W-:-:S07]  /*16b0*/  IMAD.WIDE.U32 R16, R19, 0x4, R16 ;  /* 0x0000000413107825 */ /* 0x001fce00078e0010 */
.L_x_33:
[----:B------:R-:W2:Y:S01]  /*16c0*/  LDG.E R0, desc[UR36][R16.64] ;  /* 0x0000002410007981 */ /* 0x000ea2000c1e1900 */
[----:B------:R-:W-:Y:S01]  /*16d0*/  MOV R8, 0x0 ;  /* 0x0000000000087802 */ /* 0x000fe20000000f00 */
[----:B------:R-:W0:Y:S01]  /*16e0*/  LDCU.64 UR4, c[0x4][0x8] ;  /* 0x01000100ff0477ac */ /* 0x000e220008000a00 */
[----:B------:R-:W-:Y:S01]  /*16f0*/  VIADD R23, R23, 0x1 ;  /* 0x0000000117177836 */ /* 0x000fe20000000000 */
[----:B------:R-:W-:Y:S01]  /*1700*/  MOV R7, R2 ;  /* 0x0000000200077202 */ /* 0x000fe20000000f00 */
[----:B------:R-:W-:Y:S02]  /*1710*/  IMAD.MOV.U32 R6, RZ, RZ, R18 ;  /* 0x000000ffff067224 */ /* 0x000fe400078e0012 */
[----:B------:R-:W1:Y:S01]  /*1720*/  LDC.64 R8, c[0x4][R8] ;  /* 0x0100000008087b82 */ /* 0x000e620000000a00 */
[----:B------:R-:W-:-:S04]  /*1730*/  ISETP.NE.AND P0, PT, R23, RZ, PT ;  /* 0x000000ff1700720c */ /* 0x000fc80003f05270 */
[----:B------:R-:W-:Y:S02]  /*1740*/  P2R R19, PR, RZ, 0x1 ;  /* 0x00000001ff137803 */ /* 0x000fe40000000000 */
[----:B0-----:R-:W-:Y:S01]  /*1750*/  MOV R4, UR4 ;  /* 0x0000000400047c02 */ /* 0x001fe20008000f00 */
[----:B------:R-:W-:Y:S01]  /*1760*/  IMAD.U32 R5, RZ, RZ, UR5 ;  /* 0x00000005ff057e24 */ /* 0x000fe2000f8e00ff */
[----:B--2---:R-:W0:Y:S02]  /*1770*/  F2F.F64.F32 R10, R0 ;  /* 0x00000000000a7310 */ /* 0x004e240000201800 */
[----:B01----:R0:W-:Y:S04]  /*1780*/  STL.64 [R1], R10 ;  /* 0x0000000a01007387 */ /* 0x0031e80000100a00 */
[----:B------:R-:W-:-:S07]  /*1790*/  LEPC R20, `(.L_x_32) ;  /* 0x000000001014794e */ /* 0x000fce0000000000 */
[----:B0-----:R-:W-:Y:S05]  /*17a0*/  CALL.ABS.NOINC R8 ;  /* 0x0000000008007343 */ /* 0x001fea0003c00000 */
.L_x_32:
[----:B------:R-:W-:Y:S02]  /*17b0*/  ISETP.NE.AND P6, PT, R19, RZ, PT ;  /* 0x000000ff1300720c */ /* 0x000fe40003fc5270 */
[----:B------:R-:W-:-:S05]  /*17c0*/  IADD3 R16, P0, PT, R16, 0x4, RZ ;  /* 0x0000000410107810 */ /* 0x000fca0007f1e0ff */
[----:B------:R-:W-:-:S06]  /*17d0*/  IMAD.X R17, RZ, RZ, R17, P0 ;  /* 0x000000ffff117224 */ /* 0x000fcc00000e0611 */
[----:B------:R-:W-:Y:S05]  /*17e0*/  @P6 BRA `(.L_x_33) ;  /* 0xfffffffc00b46947 */ /* 0x000fea000383ffff */
[----:B------:R-:W-:Y:S05]  /*17f0*/  EXIT ;  /* 0x000000000000794d */ /* 0x000fea0003800000 */
.L_x_34:
[----:B------:R-:W-:-:S00]  /*1800*/  BRA `(.L_x_34) ;  /* 0xfffffffc00fc7947 */ /* 0x000fc0000383ffff */
[----:B------:R-:W-:-:S00]  /*1810*/  NOP ;  /* 0x0000000000007918 */ /* 0x000fc00000000000 */
        /* <DEDUP_REMOVED lines=14> */
.L_x_39:


//--------------------- .text._Z14LinSpaceKernelPfffi --------------------------
	.section	.text._Z14LinSpaceKernelPfffi,"ax",@progbits
	.align	128
        .global         _Z14LinSpaceKernelPfffi
        .type           _Z14LinSpaceKernelPfffi,@function
        .size           _Z14LinSpaceKernelPfffi,(.L_x_40 - _Z14LinSpaceKernelPfffi)
        .other          _Z14LinSpaceKernelPfffi,@"STO_CUDA_ENTRY STV_DEFAULT"
_Z14LinSpaceKernelPfffi:
.text._Z14LinSpaceKernelPfffi:
[----:B------:R-:W-:Y:S01]  /*0000*/  LDC R1, c[0x0][0x37c] ;  /* 0x0000df00ff017b82 */ /* 0x000fe20000000800 */
[----:B------:R-:W0:Y:S07]  /*0010*/  S2R R0, SR_TID.X ;  /* 0x0000000000007919 */ /* 0x000e2e0000002100 */
[----:B------:R-:W0:Y:S01]  /*0020*/  S2UR UR4, SR_CTAID.X ;  /* 0x00000000000479c3 */ /* 0x000e220000002500 */
[----:B------:R-:W1:Y:S07]  /*0030*/  LDCU UR5, c[0x0][0x390] ;  /* 0x00007200ff0577ac */ /* 0x000e6e0008000800 */
[----:B------:R-:W0:Y:S02]  /*0040*/  LDC R5, c[0x0][0x360] ;  /* 0x0000d800ff057b82 */ /* 0x000e240000000800 */
[----:B0-----:R-:W-:-:S05]  /*0050*/  IMAD R5, R5, UR4, R0 ;  /* 0x0000000405057c24 */ /* 0x001fca000f8e0200 */
[----:B-1----:R-:W-:-:S13]  /*0060*/  ISETP.GE.AND P0, PT, R5, UR5, PT ;  /* 0x0000000505007c0c */ /* 0x002fda000bf06270 */
[----:B------:R-:W-:Y:S05]  /*0070*/  @P0 EXIT ;  /* 0x000000000000094d */ /* 0x000fea0003800000 */
[----:B------:R-:W0:Y:S01]  /*0080*/  LDC.64 R8, c[0x0][0x388] ;  /* 0x0000e200ff087b82 */ /* 0x000e220000000a00 */
[----:B------:R-:W1:Y:S01]  /*0090*/  LDCU.64 UR4, c[0x0][0x358] ;  /* 0x00006b00ff0477ac */ /* 0x000e620008000a00 */
[----:B------:R-:W-:-:S06]  /*00a0*/  I2FP.F32.S32 R7, R5 ;  /* 0x0000000500077245 */ /* 0x000fcc0000201400 */
[----:B------:R-:W2:Y:S01]  /*00b0*/  LDC.64 R2, c[0x0][0x380] ;  /* 0x0000e000ff027b82 */ /* 0x000ea20000000a00 */
[----:B0-----:R-:W-:Y:S01]  /*00c0*/  FFMA R7, R7, R9, R8 ;  /* 0x0000000907077223 */ /* 0x001fe20000000008 */
[----:B--2---:R-:W-:-:S05]  /*00d0*/  IMAD.WIDE R2, R5, 0x4, R2 ;  /* 0x0000000405027825 */ /* 0x004fca00078e0202 */
[----:B-1----:R-:W-:Y:S01]  /*00e0*/  STG.E desc[UR4][R2.64], R7 ;  /* 0x0000000702007986 */ /* 0x002fe2000c101904 */
[----:B------:R-:W-:Y:S05]  /*00f0*/  EXIT ;  /* 0x000000000000794d */ /* 0x000fea0003800000 */
.L_x_35:
        /* <DEDUP_REMOVED lines=16> */
.L_x_40:


//--------------------- .text._Z22MultiplyConstantKernelPfS_fi --------------------------
	.section	.text._Z22MultiplyConstantKernelPfS_fi,"ax",@progbits
	.align	128
        .global         _Z22MultiplyConstantKernelPfS_fi
        .type           _Z22MultiplyConstantKernelPfS_fi,@function
        .size           _Z22MultiplyConstantKernelPfS_fi,(.L_x_41 - _Z22MultiplyConstantKernelPfS_fi)
        .other          _Z22MultiplyConstantKernelPfS_fi,@"STO_CUDA_ENTRY STV_DEFAULT"
_Z22MultiplyConstantKernelPfS_fi:
.text._Z22MultiplyConstantKernelPfS_fi:
        /* <DEDUP_REMOVED lines=10> */
[----:B------:R-:W2:Y:S06]  /*00a0*/  LDCU UR6, c[0x0][0x390] ;  /* 0x00007200ff0677ac */ /* 0x000eac0008000800 */
[----:B------:R-:W3:Y:S01]  /*00b0*/  LDC.64 R4, c[0x0][0x388] ;  /* 0x0000e200ff047b82 */ /* 0x000ee20000000a00 */
[----:B0-----:R-:W-:-:S06]  /*00c0*/  IMAD.WIDE R2, R7, 0x4, R2 ;  /* 0x0000000407027825 */ /* 0x001fcc00078e0202 */
[----:B-1----:R-:W2:Y:S01]  /*00d0*/  LDG.E R2, desc[UR4][R2.64] ;  /* 0x0000000402027981 */ /* 0x002ea2000c1e1900 */
[----:B---3--:R-:W-:-:S04]  /*00e0*/  IMAD.WIDE R4, R7, 0x4, R4 ;  /* 0x0000000407047825 */ /* 0x008fc800078e0204 */
[----:B--2---:R-:W-:-:S05]  /*00f0*/  FMUL R7, R2, UR6 ;  /* 0x0000000602077c20 */ /* 0x004fca0008400000 */
[----:B------:R-:W-:Y:S01]  /*0100*/  STG.E desc[UR4][R4.64], R7 ;  /* 0x0000000704007986 */ /* 0x000fe2000c101904 */
[----:B------:R-:W-:Y:S05]  /*0110*/  EXIT ;  /* 0x000000000000794d */ /* 0x000fea0003800000 */
.L_x_36:
        /* <DEDUP_REMOVED lines=14> */
.L_x_41:


//--------------------- .text._Z14MultiplyKernelPfS_S_i --------------------------
	.section	.text._Z14MultiplyKernelPfS_S_i,"ax",@progbits
	.align	128
        .global         _Z14MultiplyKernelPfS_S_i
        .type           _Z14MultiplyKernelPfS_S_i,@function
        .size           _Z14MultiplyKernelPfS_S_i,(.L_x_42 - _Z14MultiplyKernelPfS_S_i)
        .other          _Z14MultiplyKernelPfS_S_i,@"STO_CUDA_ENTRY STV_DEFAULT"
_Z14MultiplyKernelPfS_S_i:
.text._Z14MultiplyKernelPfS_S_i:
        /* <DEDUP_REMOVED lines=9> */
[----:B------:R-:W1:Y:S07]  /*0090*/  LDCU.64 UR4, c[0x0][0x358] ;  /* 0x00006b00ff0477ac */ /* 0x000e6e0008000a00 */
[----:B------:R-:W2:Y:S08]  /*00a0*/  LDC.64 R4, c[0x0][0x388] ;  /* 0x0000e200ff047b82 */ /* 0x000eb00000000a00 */
[----:B------:R-:W3:Y:S01]  /*00b0*/  LDC.64 R6, c[0x0][0x390] ;  /* 0x0000e400ff067b82 */ /* 0x000ee20000000a00 */
[----:B0-----:R-:W-:-:S06]  /*00c0*/  IMAD.WIDE R2, R9, 0x4, R2 ;  /* 0x0000000409027825 */ /* 0x001fcc00078e0202 */
[----:B-1----:R-:W4:Y:S01]  /*00d0*/  LDG.E R2, desc[UR4][R2.64] ;  /* 0x0000000402027981 */ /* 0x002f22000c1e1900 */
[----:B--2---:R-:W-:-:S06]  /*00e0*/  IMAD.WIDE R4, R9, 0x4, R4 ;  /* 0x0000000409047825 */ /* 0x004fcc00078e0204 */
[----:B------:R-:W4:Y:S01]  /*00f0*/  LDG.E R5, desc[UR4][R4.64] ;  /* 0x0000000404057981 */ /* 0x000f22000c1e1900 */
[----:B---3--:R-:W-:-:S04]  /*0100*/  IMAD.WIDE R6, R9, 0x4, R6 ;  /* 0x0000000409067825 */ /* 0x008fc800078e0206 */
[----:B----4-:R-:W-:-:S05]  /*0110*/  FMUL R9, R2, R5 ;  /* 0x0000000502097220 */ /* 0x010fca0000400000 */
[----:B------:R-:W-:Y:S01]  /*0120*/  STG.E desc[UR4][R6.64], R9 ;  /* 0x0000000906007986 */ /* 0x000fe2000c101904 */
[----:B------:R-:W-:Y:S05]  /*0130*/  EXIT ;  /* 0x000000000000794d */ /* 0x000fea0003800000 */
.L_x_37:
        /* <DEDUP_REMOVED lines=12> */
.L_x_42:


//--------------------- .text._Z9AddKernelPfS_S_i --------------------------
	.section	.text._Z9AddKernelPfS_S_i,"ax",@progbits
	.align	128
        .global         _Z9AddKernelPfS_S_i
        .type           _Z9AddKernelPfS_S_i,@function
        .size           _Z9AddKernelPfS_S_i,(.L_x_43 - _Z9AddKernelPfS_S_i)
        .other          _Z9AddKernelPfS_S_i,@"STO_CUDA_ENTRY STV_DEFAULT"
_Z9AddKernelPfS_S_i:
.text._Z9AddKernelPfS_S_i:
        /* <DEDUP_REMOVED lines=17> */
[----:B----4-:R-:W-:-:S05]  /*0110*/  FADD R9, R2, R5 ;  /* 0x0000000502097221 */ /* 0x010fca0000000000 */
[----:B------:R-:W-:Y:S01]  /*0120*/  STG.E desc[UR4][R6.64], R9 ;  /* 0x0000000906007986 */ /* 0x000fe2000c101904 */
[----:B------:R-:W-:Y:S05]  /*0130*/  EXIT ;  /* 0x000000000000794d */ /* 0x000fea0003800000 */
.L_x_38:
        /* <DEDUP_REMOVED lines=12> */
.L_x_43:


//--------------------- .nv.global.init           --------------------------
	.section	.nv.global.init,"aw",@progbits
.nv.global.init:
	.type		$str,@object
	.size		$str,(.L_0 - $str)
$str:
        /*0000*/ 	.byte	0x25, 0x66, 0x0a, 0x00
.L_0:


//--------------------- .nv.shared.reserved.0     --------------------------
	.section	.nv.shared.reserved.0,"aw",@nobits
	.weak		__nv_reservedSMEM_offset_0_alias
	.size		__nv_reservedSMEM_offset_0_alias, 0, 64
	.other		__nv_reservedSMEM_offset_0_alias,@"STO_CUDA_RESERVED_SHARED STV_DEFAULT"
__nv_reservedSMEM_offset_0_alias:
	.zero		0
	.zero		64


//--------------------- .nv.constant0._Z11PrintKernelPfi --------------------------
	.section	.nv.constant0._Z11PrintKernelPfi,"a",@progbits
	.sectionflags	@""
	.align	4
.nv.constant0._Z11PrintKernelPfi:
	.zero		908


//--------------------- .nv.constant0._Z14LinSpaceKernelPfffi --------------------------
	.section	.nv.constant0._Z14LinSpaceKernelPfffi,"a",@progbits
	.sectionflags	@""
	.align	4
.nv.constant0._Z14LinSpaceKernelPfffi:
	.zero		916


//--------------------- .nv.constant0._Z22MultiplyConstantKernelPfS_fi --------------------------
	.section	.nv.constant0._Z22MultiplyConstantKernelPfS_fi,"a",@progbits
	.sectionflags	@""
	.align	4
.nv.constant0._Z22MultiplyConstantKernelPfS_fi:
	.zero		920


//--------------------- .nv.constant0._Z14MultiplyKernelPfS_S_i --------------------------
	.section	.nv.constant0._Z14MultiplyKernelPfS_S_i,"a",@progbits
	.sectionflags	@""
	.align	4
.nv.constant0._Z14MultiplyKernelPfS_S_i:
	.zero		924


//--------------------- .nv.constant0._Z9AddKernelPfS_S_i --------------------------
	.section	.nv.constant0._Z9AddKernelPfS_S_i,"a",@progbits
	.sectionflags	@""
	.align	4
.nv.constant0._Z9AddKernelPfS_S_i:
	.zero		924


//--------------------- SYMBOLS --------------------------

	.type		.nv.reservedSmem.offset0,@object
	.size		.nv.reservedSmem.offset0,0x4
	.type		vprintf,@function
